//
// Generated by NVIDIA NVVM Compiler
//
// Compiler Build ID: CL-36424714
// Cuda compilation tools, release 13.0, V13.0.88
// Based on NVVM 20.0.0
//

.version 9.0
.target sm_100
.address_size 64

	// .globl	_Z9helloCUDAv
.extern .func  (.param .b32 func_retval0) vprintf
(
	.param .b64 vprintf_param_0,
	.param .b64 vprintf_param_1
)
;
.global .align 1 .b8 $str[27] = {72, 101, 108, 108, 111, 32, 98, 108, 111, 99, 107, 32, 37, 100, 32, 116, 104, 114, 101, 97, 100, 32, 37, 100, 32, 10};

.visible .entry _Z9helloCUDAv()
{
	.local .align 8 .b8 	__local_depot0[8];
	.reg .b64 	%SP;
	.reg .b64 	%SPL;
	.reg .b32 	%r<5>;
	.reg .b64 	%rd<5>;

	mov.u64 	%SPL, __local_depot0;
	cvta.local.u64 	%SP, %SPL;
	add.u64 	%rd1, %SP, 0;
	add.u64 	%rd2, %SPL, 0;
	mov.u32 	%r1, %ctaid.x;
	mov.u32 	%r2, %tid.x;
	st.local.v2.u32 	[%rd2], {%r1, %r2};
	mov.u64 	%rd3, $str;
	cvta.global.u64 	%rd4, %rd3;
	{ // callseq 0, 0
	.param .b64 param0;
	st.param.b64 	[param0], %rd4;
	.param .b64 param1;
	st.param.b64 	[param1], %rd1;
	.param .b32 retval0;
	call.uni (retval0), 
	vprintf, 
	(
	param0, 
	param1
	);
	ld.param.b32 	%r3, [retval0];
	} // callseq 0
	ret;

}


// ===== COMPILED SASS (sm_100) =====

	.target	sm_100

	.elftype	@"ET_EXEC"


//--------------------- .note.nv.tkinfo           --------------------------
	.section	.note.nv.tkinfo,"",@"SHT_NOTE"
	.sectionflags	@"SHF_NOTE_NV_TKINFO"
	.tkinfo
        /*0018*/ 	.word	0x00000002
        /*0030*/ 	.string	""
        /*0030*/ 	.string	"ptxas"
        /*0030*/ 	.string	"Cuda compilation tools, release 13.0, V13.0.88"
        /*0030*/ 	.string	"Build cuda_13.0.r13.0/compiler.36424714_0"
        /*0030*/ 	.string	"-arch sm_100 -m 64 "



//--------------------- .note.nv.cuinfo           --------------------------
	.section	.note.nv.cuinfo,"",@"SHT_NOTE"
	.sectionflags	@"SHF_NOTE_NV_CUINFO"
        /*0018*/ 	.short	0x0002
        /*001a*/ 	.short	0x0064
        /*001c*/ 	.short	0x0082
	.zero		2


//--------------------- .nv.info                  --------------------------
	.section	.nv.info,"",@"SHT_CUDA_INFO"
	.align	4


	//----- nvinfo : EIATTR_REGCOUNT
	.align		4
        /*0000*/ 	.byte	0x04, 0x2f
        /*0002*/ 	.short	(.L_2 - .L_1)
	.align		4
.L_1:
        /*0004*/ 	.word	index@(_Z9helloCUDAv)
        /*0008*/ 	.word	0x00000018


	//----- nvinfo : EIATTR_FRAME_SIZE
	.align		4
.L_2:
        /*000c*/ 	.byte	0x04, 0x11
        /*000e*/ 	.short	(.L_4 - .L_3)
	.align		4
.L_3:
        /*0010*/ 	.word	index@(_Z9helloCUDAv)
        /*0014*/ 	.word	0x00000008


	//----- nvinfo : EIATTR_MIN_STACK_SIZE
	.align		4
.L_4:
        /*0018*/ 	.byte	0x04, 0x12
        /*001a*/ 	.short	(.L_6 - .L_5)
	.align		4
.L_5:
        /*001c*/ 	.word	index@(_Z9helloCUDAv)
        /*0020*/ 	.word	0x00000008
.L_6:


//--------------------- .nv.compat                --------------------------
	.section	.nv.compat,"",@"SHT_CUDA_COMPAT_INFO"
	.align	4
        /*0000*/ 	.byte	0x02, 0x09, 0x00, 0x00, 0x02, 0x02, 0x01, 0x00, 0x02, 0x05, 0x05, 0x00, 0x03, 0x07, 0x01, 0x01
        /*0010*/ 	.byte	0x02, 0x03, 0x00, 0x00, 0x02, 0x06, 0x01, 0x00, 0x04, 0x0b, 0x08, 0x00, 0x09, 0x00, 0x00, 0x00
        /*0020*/ 	.byte	0x00, 0x00, 0x00, 0x00


//--------------------- .nv.info._Z9helloCUDAv    --------------------------
	.section	.nv.info._Z9helloCUDAv,"",@"SHT_CUDA_INFO"
	.sectionflags	@""
	.align	4


	//----- nvinfo : EIATTR_CUDA_API_VERSION
	.align		4
        /*0000*/ 	.byte	0x04, 0x37
        /*0002*/ 	.short	(.L_8 - .L_7)
.L_7:
        /*0004*/ 	.word	0x00000082


	//----- nvinfo : EIATTR_SPARSE_MMA_MASK
	.align		4
.L_8:
        /*0008*/ 	.byte	0x03, 0x50
        /*000a*/ 	.short	0x0000


	//----- nvinfo : EIATTR_MAXREG_COUNT
	.align		4
        /*000c*/ 	.byte	0x03, 0x1b
        /*000e*/ 	.short	0x00ff


	//----- nvinfo : EIATTR_EXTERNS
	.align		4
        /*0010*/ 	.byte	0x04, 0x0f
        /*0012*/ 	.short	(.L_10 - .L_9)


	//   ....[0]....
	.align		4
.L_9:
        /*0014*/ 	.word	index@(vprintf)


	//----- nvinfo : EIATTR_MERCURY_ISA_VERSION
	.align		4
.L_10:
        /*0018*/ 	.byte	0x03, 0x5f
        /*001a*/ 	.short	0x0101


	//----- nvinfo : EIATTR_VRC_CTA_INIT_COUNT
	.align		4
        /*001c*/ 	.byte	0x02, 0x4a
	.zero		1
	.zero		1


	//----- nvinfo : EIATTR_SYSCALL_OFFSETS
	.align		4
        /*0020*/ 	.byte	0x04, 0x46
        /*0022*/ 	.short	(.L_12 - .L_11)


	//   ....[0]....
.L_11:
        /*0024*/ 	.word	0x000000f0


	//----- nvinfo : EIATTR_EXIT_INSTR_OFFSETS
	.align		4
.L_12:
        /*0028*/ 	.byte	0x04, 0x1c
        /*002a*/ 	.short	(.L_14 - .L_13)


	//   ....[0]....
.L_13:
        /*002c*/ 	.word	0x00000100


	//----- nvinfo : EIATTR_SW_WAR
	.align		4
.L_14:
        /*0030*/ 	.byte	0x04, 0x36
        /*0032*/ 	.short	(.L_16 - .L_15)
.L_15:
        /*0034*/ 	.word	0x00000008
.L_16:


//--------------------- .nv.callgraph             --------------------------
	.section	.nv.callgraph,"",@"SHT_CUDA_CALLGRAPH"
	.align	4
	.sectionentsize	8
	.align		4
        /*0000*/ 	.word	0x00000000
	.align		4
        /*0004*/ 	.word	0xffffffff
	.align		4
        /*0008*/ 	.word	index@(_Z9helloCUDAv)
	.align		4
        /*000c*/ 	.word	index@(vprintf)
	.align		4
        /*0010*/ 	.word	0x00000000
	.align		4
        /*0014*/ 	.word	0xfffffffe
	.align		4
        /*0018*/ 	.word	0x00000000
	.align		4
        /*001c*/ 	.word	0xfffffffd
	.align		4
        /*0020*/ 	.word	0x00000000
	.align		4
        /*0024*/ 	.word	0xfffffffc


//--------------------- .nv.constant4             --------------------------
	.section	.nv.constant4,"a",@progbits
	.align	8
	.align		8
.nv.constant4:
        /*0000*/ 	.dword	vprintf
	.align		8
        /*0008*/ 	.dword	$str


//--------------------- .text._Z9helloCUDAv       --------------------------
	.section	.text._Z9helloCUDAv,"ax",@progbits
	.align	128
        .global         _Z9helloCUDAv
        .type           _Z9helloCUDAv,@function
        .size           _Z9helloCUDAv,(.L_x_2 - _Z9helloCUDAv)
        .other          _Z9helloCUDAv,@"STO_CUDA_ENTRY STV_DEFAULT"
_Z9helloCUDAv:
.text._Z9helloCUDAv:
[----:B------:R-:W0:Y:S01]  /*0000*/  LDC R1, c[0x0][0x37c] ;  /* 0x0000df00ff017b82 */ /* 0x000e220000000800 */
[----:B------:R-:W1:Y:S01]  /*0010*/  S2R R8, SR_CTAID.X ;  /* 0x0000000000087919 */ /* 0x000e620000002500 */
[----:B0-----:R-:W-:Y:S01]  /*0020*/  VIADD R1, R1, 0xfffffff8 ;  /* 0xfffffff801017836 */ /* 0x001fe20000000000 */
[----:B------:R-:W-:Y:S01]  /*0030*/  MOV R0, 0x0 ;  /* 0x0000000000007802 */ /* 0x000fe20000000f00 */
[----:B------:R-:W0:Y:S01]  /*0040*/  LDCU UR4, c[0x0][0x2f8] ;  /* 0x00005f00ff0477ac */ /* 0x000e220008000800 */
[----:B------:R-:W1:Y:S03]  /*0050*/  S2R R9, SR_TID.X ;  /* 0x0000000000097919 */ /* 0x000e660000002100 */
[----:B------:R2:W3:Y:S01]  /*0060*/  LDC.64 R2, c[0x4][R0] ;  /* 0x0100000000027b82 */ /* 0x0004e20000000a00 */
[----:B------:R-:W4:Y:S01]  /*0070*/  LDCU.64 UR6, c[0x4][0x8] ;  /* 0x01000100ff0677ac */ /* 0x000f220008000a00 */
[----:B------:R-:W5:Y:S01]  /*0080*/  LDCU UR5, c[0x0][0x2fc] ;  /* 0x00005f80ff0577ac */ /* 0x000f620008000800 */
[----:B0-----:R-:W-:Y:S01]  /*0090*/  IADD3 R6, P0, PT, R1, UR4, RZ ;  /* 0x0000000401067c10 */ /* 0x001fe2000ff1e0ff */
[----:B----4-:R-:W-:Y:S01]  /*00a0*/  IMAD.U32 R4, RZ, RZ, UR6 ;  /* 0x00000006ff047e24 */ /* 0x010fe2000f8e00ff */
[----:B------:R-:W-:-:S03]  /*00b0*/  MOV R5, UR7 ;  /* 0x0000000700057c02 */ /* 0x000fc60008000f00 */
[----:B-----5:R-:W-:Y:S01]  /*00c0*/  IMAD.X R7, RZ, RZ, UR5, P0 ;  /* 0x00000005ff077e24 */ /* 0x020fe200080e06ff */
[----:B-1----:R2:W-:Y:S07]  /*00d0*/  STL.64 [R1], R8 ;  /* 0x0000000801007387 */ /* 0x0025ee0000100a00 */
[----:B------:R-:W-:-:S07]  /*00e0*/  LEPC R20, `(.L_x_0) ;  /* 0x000000001014794e */ /* 0x000fce0000000000 */
[----:B--23--:R-:W-:Y:S05]  /*00f0*/  CALL.ABS.NOINC R2 ;  /* 0x0000000002007343 */ /* 0x00cfea0003c00000 */
.L_x_0:
[----:B------:R-:W-:Y:S05]  /*0100*/  EXIT ;  /* 0x000000000000794d */ /* 0x000fea0003800000 */
.L_x_1:
[----:B------:R-:W-:-:S00]  /*0110*/  BRA `(.L_x_1) ;  /* 0xfffffffc00fc7947 */ /* 0x000fc0000383ffff */
[----:B------:R-:W-:-:S00]  /*0120*/  NOP ;  /* 0x0000000000007918 */ /* 0x000fc00000000000 */
        /* <DEDUP_REMOVED lines=13> */
.L_x_2:


//--------------------- .nv.global.init           --------------------------
	.section	.nv.global.init,"aw",@progbits
.nv.global.init:
	.type		$str,@object
	.size		$str,(.L_0 - $str)
$str:
        /*0000*/ 	.byte	0x48, 0x65, 0x6c, 0x6c, 0x6f, 0x20, 0x62, 0x6c, 0x6f, 0x63, 0x6b, 0x20, 0x25, 0x64, 0x20, 0x74
        /*0010*/ 	.byte	0x68, 0x72, 0x65, 0x61, 0x64, 0x20, 0x25, 0x64, 0x20, 0x0a, 0x00
.L_0:


//--------------------- .nv.shared.reserved.0     --------------------------
	.section	.nv.shared.reserved.0,"aw",@nobits
	.weak		__nv_reservedSMEM_offset_0_alias
	.size		__nv_reservedSMEM_offset_0_alias, 0, 64
	.other		__nv_reservedSMEM_offset_0_alias,@"STO_CUDA_RESERVED_SHARED STV_DEFAULT"
__nv_reservedSMEM_offset_0_alias:
	.zero		0
	.zero		64


//--------------------- .nv.constant0._Z9helloCUDAv --------------------------
	.section	.nv.constant0._Z9helloCUDAv,"a",@progbits
	.sectionflags	@""
	.align	4
.nv.constant0._Z9helloCUDAv:
	.zero		896


//--------------------- SYMBOLS --------------------------

	.type		.nv.reservedSmem.offset0,@object
	.size		.nv.reservedSmem.offset0,0x4
	.type		vprintf,@function
